//
// Generated by NVIDIA NVVM Compiler
//
// Compiler Build ID: CL-36424714
// Cuda compilation tools, release 13.0, V13.0.88
// Based on NVVM 20.0.0
//

.version 9.0
.target sm_100
.address_size 64

	// .globl	_Z11ConvolutionPfS_S_iiiiii
// _ZZ11ConvolutionPfS_S_iiiiiiE3shm has been demoted

.visible .entry _Z11ConvolutionPfS_S_iiiiii(
	.param .u64 .ptr .align 1 _Z11ConvolutionPfS_S_iiiiii_param_0,
	.param .u64 .ptr .align 1 _Z11ConvolutionPfS_S_iiiiii_param_1,
	.param .u64 .ptr .align 1 _Z11ConvolutionPfS_S_iiiiii_param_2,
	.param .u32 _Z11ConvolutionPfS_S_iiiiii_param_3,
	.param .u32 _Z11ConvolutionPfS_S_iiiiii_param_4,
	.param .u32 _Z11ConvolutionPfS_S_iiiiii_param_5,
	.param .u32 _Z11ConvolutionPfS_S_iiiiii_param_6,
	.param .u32 _Z11ConvolutionPfS_S_iiiiii_param_7,
	.param .u32 _Z11ConvolutionPfS_S_iiiiii_param_8
)
{
	.reg .pred 	%p<7>;
	.reg .b32 	%r<22>;
	.reg .b32 	%f<29>;
	.reg .b64 	%rd<11>;
	// demoted variable
	.shared .align 4 .b8 _ZZ11ConvolutionPfS_S_iiiiiiE3shm[4096];
	ld.param.u64 	%rd1, [_Z11ConvolutionPfS_S_iiiiii_param_0];
	ld.param.u64 	%rd2, [_Z11ConvolutionPfS_S_iiiiii_param_1];
	ld.param.u64 	%rd3, [_Z11ConvolutionPfS_S_iiiiii_param_2];
	mov.u32 	%r8, %ctaid.x;
	mov.u32 	%r1, %tid.x;
	mad.lo.s32 	%r2, %r8, 30, %r1;
	mov.u32 	%r9, %ctaid.y;
	mov.u32 	%r3, %tid.y;
	mad.lo.s32 	%r4, %r9, 30, %r3;
	add.s32 	%r5, %r4, -2;
	add.s32 	%r6, %r2, -2;
	or.b32  	%r10, %r5, %r6;
	setp.gt.u32 	%p1, %r10, 511;
	shl.b32 	%r11, %r3, 7;
	mov.u32 	%r12, _ZZ11ConvolutionPfS_S_iiiiiiE3shm;
	add.s32 	%r13, %r12, %r11;
	shl.b32 	%r14, %r1, 2;
	add.s32 	%r7, %r13, %r14;
	@%p1 bra 	$L__BB0_2;
	cvta.to.global.u64 	%rd4, %rd1;
	shl.b32 	%r16, %r6, 9;
	add.s32 	%r17, %r16, %r5;
	mul.wide.u32 	%rd5, %r17, 4;
	add.s64 	%rd6, %rd4, %rd5;
	ld.global.f32 	%f1, [%rd6];
	st.shared.f32 	[%r7], %f1;
	bra.uni 	$L__BB0_3;
$L__BB0_2:
	mov.b32 	%r15, 0;
	st.shared.u32 	[%r7], %r15;
$L__BB0_3:
	bar.sync 	0;
	max.u32 	%r19, %r3, %r1;
	setp.gt.u32 	%p2, %r19, 29;
	setp.gt.u32 	%p3, %r4, 507;
	or.pred  	%p4, %p2, %p3;
	setp.gt.s32 	%p5, %r2, 507;
	or.pred  	%p6, %p5, %p4;
	@%p6 bra 	$L__BB0_5;
	cvta.to.global.u64 	%rd7, %rd3;
	ld.shared.f32 	%f2, [%r7];
	ld.global.f32 	%f3, [%rd7];
	fma.rn.f32 	%f4, %f2, %f3, 0f00000000;
	ld.shared.f32 	%f5, [%r7+4];
	ld.global.f32 	%f6, [%rd7+12];
	fma.rn.f32 	%f7, %f5, %f6, %f4;
	ld.shared.f32 	%f8, [%r7+8];
	ld.global.f32 	%f9, [%rd7+24];
	fma.rn.f32 	%f10, %f8, %f9, %f7;
	ld.shared.f32 	%f11, [%r7+128];
	ld.global.f32 	%f12, [%rd7+4];
	fma.rn.f32 	%f13, %f11, %f12, %f10;
	ld.shared.f32 	%f14, [%r7+132];
	ld.global.f32 	%f15, [%rd7+16];
	fma.rn.f32 	%f16, %f14, %f15, %f13;
	ld.shared.f32 	%f17, [%r7+136];
	ld.global.f32 	%f18, [%rd7+28];
	fma.rn.f32 	%f19, %f17, %f18, %f16;
	ld.shared.f32 	%f20, [%r7+256];
	ld.global.f32 	%f21, [%rd7+8];
	fma.rn.f32 	%f22, %f20, %f21, %f19;
	ld.shared.f32 	%f23, [%r7+260];
	ld.global.f32 	%f24, [%rd7+20];
	fma.rn.f32 	%f25, %f23, %f24, %f22;
	ld.shared.f32 	%f26, [%r7+264];
	ld.global.f32 	%f27, [%rd7+32];
	fma.rn.f32 	%f28, %f26, %f27, %f25;
	mad.lo.s32 	%r21, %r2, 510, %r4;
	cvta.to.global.u64 	%rd8, %rd2;
	mul.wide.s32 	%rd9, %r21, 4;
	add.s64 	%rd10, %rd8, %rd9;
	st.global.f32 	[%rd10], %f28;
$L__BB0_5:
	ret;

}


// ===== COMPILED SASS (sm_100) =====

	.target	sm_100

	.elftype	@"ET_EXEC"


//--------------------- .note.nv.tkinfo           --------------------------
	.section	.note.nv.tkinfo,"",@"SHT_NOTE"
	.sectionflags	@"SHF_NOTE_NV_TKINFO"
	.tkinfo
        /*0018*/ 	.word	0x00000002
        /*0030*/ 	.string	""
        /*0030*/ 	.string	"ptxas"
        /*0030*/ 	.string	"Cuda compilation tools, release 13.0, V13.0.88"
        /*0030*/ 	.string	"Build cuda_13.0.r13.0/compiler.36424714_0"
        /*0030*/ 	.string	"-arch sm_100 -m 64 "



//--------------------- .note.nv.cuinfo           --------------------------
	.section	.note.nv.cuinfo,"",@"SHT_NOTE"
	.sectionflags	@"SHF_NOTE_NV_CUINFO"
        /*0018*/ 	.short	0x0002
        /*001a*/ 	.short	0x0064
        /*001c*/ 	.short	0x0082
	.zero		2


//--------------------- .nv.info                  --------------------------
	.section	.nv.info,"",@"SHT_CUDA_INFO"
	.align	4


	//----- nvinfo : EIATTR_REGCOUNT
	.align		4
        /*0000*/ 	.byte	0x04, 0x2f
        /*0002*/ 	.short	(.L_1 - .L_0)
	.align		4
.L_0:
        /*0004*/ 	.word	index@(_Z11ConvolutionPfS_S_iiiiii)
        /*0008*/ 	.word	0x0000001a


	//----- nvinfo : EIATTR_FRAME_SIZE
	.align		4
.L_1:
        /*000c*/ 	.byte	0x04, 0x11
        /*000e*/ 	.short	(.L_3 - .L_2)
	.align		4
.L_2:
        /*0010*/ 	.word	index@(_Z11ConvolutionPfS_S_iiiiii)
        /*0014*/ 	.word	0x00000000


	//----- nvinfo : EIATTR_MIN_STACK_SIZE
	.align		4
.L_3:
        /*0018*/ 	.byte	0x04, 0x12
        /*001a*/ 	.short	(.L_5 - .L_4)
	.align		4
.L_4:
        /*001c*/ 	.word	index@(_Z11ConvolutionPfS_S_iiiiii)
        /*0020*/ 	.word	0x00000000
.L_5:


//--------------------- .nv.compat                --------------------------
	.section	.nv.compat,"",@"SHT_CUDA_COMPAT_INFO"
	.align	4
        /*0000*/ 	.byte	0x02, 0x09, 0x00, 0x00, 0x02, 0x02, 0x01, 0x00, 0x02, 0x05, 0x05, 0x00, 0x03, 0x07, 0x01, 0x01
        /*0010*/ 	.byte	0x02, 0x03, 0x00, 0x00, 0x02, 0x06, 0x01, 0x00, 0x04, 0x0b, 0x08, 0x00, 0x09, 0x00, 0x00, 0x00
        /*0020*/ 	.byte	0x00, 0x00, 0x00, 0x00


//--------------------- .nv.info._Z11ConvolutionPfS_S_iiiiii --------------------------
	.section	.nv.info._Z11ConvolutionPfS_S_iiiiii,"",@"SHT_CUDA_INFO"
	.sectionflags	@""
	.align	4


	//----- nvinfo : EIATTR_CUDA_API_VERSION
	.align		4
        /*0000*/ 	.byte	0x04, 0x37
        /*0002*/ 	.short	(.L_7 - .L_6)
.L_6:
        /*0004*/ 	.word	0x00000082


	//----- nvinfo : EIATTR_KPARAM_INFO
	.align		4
.L_7:
        /*0008*/ 	.byte	0x04, 0x17
        /*000a*/ 	.short	(.L_9 - .L_8)
.L_8:
        /*000c*/ 	.word	0x00000000
        /*0010*/ 	.short	0x0008
        /*0012*/ 	.short	0x002c
        /*0014*/ 	.byte	0x00, 0xf0, 0x11, 0x00


	//----- nvinfo : EIATTR_KPARAM_INFO
	.align		4
.L_9:
        /*0018*/ 	.byte	0x04, 0x17
        /*001a*/ 	.short	(.L_11 - .L_10)
.L_10:
        /*001c*/ 	.word	0x00000000
        /*0020*/ 	.short	0x0007
        /*0022*/ 	.short	0x0028
        /*0024*/ 	.byte	0x00, 0xf0, 0x11, 0x00


	//----- nvinfo : EIATTR_KPARAM_INFO
	.align		4
.L_11:
        /*0028*/ 	.byte	0x04, 0x17
        /*002a*/ 	.short	(.L_13 - .L_12)
.L_12:
        /*002c*/ 	.word	0x00000000
        /*0030*/ 	.short	0x0006
        /*0032*/ 	.short	0x0024
        /*0034*/ 	.byte	0x00, 0xf0, 0x11, 0x00


	//----- nvinfo : EIATTR_KPARAM_INFO
	.align		4
.L_13:
        /*0038*/ 	.byte	0x04, 0x17
        /*003a*/ 	.short	(.L_15 - .L_14)
.L_14:
        /*003c*/ 	.word	0x00000000
        /*0040*/ 	.short	0x0005
        /*0042*/ 	.short	0x0020
        /*0044*/ 	.byte	0x00, 0xf0, 0x11, 0x00


	//----- nvinfo : EIATTR_KPARAM_INFO
	.align		4
.L_15:
        /*0048*/ 	.byte	0x04, 0x17
        /*004a*/ 	.short	(.L_17 - .L_16)
.L_16:
        /*004c*/ 	.word	0x00000000
        /*0050*/ 	.short	0x0004
        /*0052*/ 	.short	0x001c
        /*0054*/ 	.byte	0x00, 0xf0, 0x11, 0x00


	//----- nvinfo : EIATTR_KPARAM_INFO
	.align		4
.L_17:
        /*0058*/ 	.byte	0x04, 0x17
        /*005a*/ 	.short	(.L_19 - .L_18)
.L_18:
        /*005c*/ 	.word	0x00000000
        /*0060*/ 	.short	0x0003
        /*0062*/ 	.short	0x0018
        /*0064*/ 	.byte	0x00, 0xf0, 0x11, 0x00


	//----- nvinfo : EIATTR_KPARAM_INFO
	.align		4
.L_19:
        /*0068*/ 	.byte	0x04, 0x17
        /*006a*/ 	.short	(.L_21 - .L_20)
.L_20:
        /*006c*/ 	.word	0x00000000
        /*0070*/ 	.short	0x0002
        /*0072*/ 	.short	0x0010
        /*0074*/ 	.byte	0x00, 0xf5, 0x21, 0x00


	//----- nvinfo : EIATTR_KPARAM_INFO
	.align		4
.L_21:
        /*0078*/ 	.byte	0x04, 0x17
        /*007a*/ 	.short	(.L_23 - .L_22)
.L_22:
        /*007c*/ 	.word	0x00000000
        /*0080*/ 	.short	0x0001
        /*0082*/ 	.short	0x0008
        /*0084*/ 	.byte	0x00, 0xf5, 0x21, 0x00


	//----- nvinfo : EIATTR_KPARAM_INFO
	.align		4
.L_23:
        /*0088*/ 	.byte	0x04, 0x17
        /*008a*/ 	.short	(.L_25 - .L_24)
.L_24:
        /*008c*/ 	.word	0x00000000
        /*0090*/ 	.short	0x0000
        /*0092*/ 	.short	0x0000
        /*0094*/ 	.byte	0x00, 0xf5, 0x21, 0x00


	//----- nvinfo : EIATTR_SPARSE_MMA_MASK
	.align		4
.L_25:
        /*0098*/ 	.byte	0x03, 0x50
        /*009a*/ 	.short	0x0000


	//----- nvinfo : EIATTR_MAXREG_COUNT
	.align		4
        /*009c*/ 	.byte	0x03, 0x1b
        /*009e*/ 	.short	0x00ff


	//----- nvinfo : EIATTR_NUM_BARRIERS
	.align		4
        /*00a0*/ 	.byte	0x02, 0x4c
        /*00a2*/ 	.byte	0x01
	.zero		1


	//----- nvinfo : EIATTR_MERCURY_ISA_VERSION
	.align		4
        /*00a4*/ 	.byte	0x03, 0x5f
        /*00a6*/ 	.short	0x0101


	//----- nvinfo : EIATTR_VRC_CTA_INIT_COUNT
	.align		4
        /*00a8*/ 	.byte	0x02, 0x4a
	.zero		1
	.zero		1


	//----- nvinfo : EIATTR_EXIT_INSTR_OFFSETS
	.align		4
        /*00ac*/ 	.byte	0x04, 0x1c
        /*00ae*/ 	.short	(.L_27 - .L_26)


	//   ....[0]....
.L_26:
        /*00b0*/ 	.word	0x000001c0


	//   ....[1]....
        /*00b4*/ 	.word	0x000003d0


	//----- nvinfo : EIATTR_CBANK_PARAM_SIZE
	.align		4
.L_27:
        /*00b8*/ 	.byte	0x03, 0x19
        /*00ba*/ 	.short	0x0030


	//----- nvinfo : EIATTR_PARAM_CBANK
	.align		4
        /*00bc*/ 	.byte	0x04, 0x0a
        /*00be*/ 	.short	(.L_29 - .L_28)
	.align		4
.L_28:
        /*00c0*/ 	.word	index@(.nv.constant0._Z11ConvolutionPfS_S_iiiiii)
        /*00c4*/ 	.short	0x0380
        /*00c6*/ 	.short	0x0030


	//----- nvinfo : EIATTR_SW_WAR
	.align		4
.L_29:
        /*00c8*/ 	.byte	0x04, 0x36
        /*00ca*/ 	.short	(.L_31 - .L_30)
.L_30:
        /*00cc*/ 	.word	0x00000008
.L_31:


//--------------------- .nv.callgraph             --------------------------
	.section	.nv.callgraph,"",@"SHT_CUDA_CALLGRAPH"
	.align	4
	.sectionentsize	8
	.align		4
        /*0000*/ 	.word	0x00000000
	.align		4
        /*0004*/ 	.word	0xffffffff
	.align		4
        /*0008*/ 	.word	0x00000000
	.align		4
        /*000c*/ 	.word	0xfffffffe
	.align		4
        /*0010*/ 	.word	0x00000000
	.align		4
        /*0014*/ 	.word	0xfffffffd
	.align		4
        /*0018*/ 	.word	0x00000000
	.align		4
        /*001c*/ 	.word	0xfffffffc


//--------------------- .text._Z11ConvolutionPfS_S_iiiiii --------------------------
	.section	.text._Z11ConvolutionPfS_S_iiiiii,"ax",@progbits
	.align	128
        .global         _Z11ConvolutionPfS_S_iiiiii
        .type           _Z11ConvolutionPfS_S_iiiiii,@function
        .size           _Z11ConvolutionPfS_S_iiiiii,(.L_x_1 - _Z11ConvolutionPfS_S_iiiiii)
        .other          _Z11ConvolutionPfS_S_iiiiii,@"STO_CUDA_ENTRY STV_DEFAULT"
_Z11ConvolutionPfS_S_iiiiii:
.text._Z11ConvolutionPfS_S_iiiiii:
[----:B------:R-:W-:Y:S01]  /*0000*/  LDC R1, c[0x0][0x37c] ;  /* 0x0000df00ff017b82 */ /* 0x000fe20000000800 */
[----:B------:R-:W0:Y:S01]  /*0010*/  S2R R2, SR_CTAID.Y ;  /* 0x0000000000027919 */ /* 0x000e220000002600 */
[----:B------:R-:W1:Y:S01]  /*0020*/  LDCU.64 UR6, c[0x0][0x358] ;  /* 0x00006b00ff0677ac */ /* 0x000e620008000a00 */
[----:B------:R-:W0:Y:S01]  /*0030*/  S2R R9, SR_TID.Y ;  /* 0x0000000000097919 */ /* 0x000e220000002200 */
[----:B------:R-:W2:Y:S01]  /*0040*/  S2R R3, SR_CTAID.X ;  /* 0x0000000000037919 */ /* 0x000ea20000002500 */
[----:B------:R-:W2:Y:S01]  /*0050*/  S2R R12, SR_TID.X ;  /* 0x00000000000c7919 */ /* 0x000ea20000002100 */
[----:B0-----:R-:W-:-:S05]  /*0060*/  IMAD R2, R2, 0x1e, R9 ;  /* 0x0000001e02027824 */ /* 0x001fca00078e0209 */
[----:B------:R-:W-:Y:S01]  /*0070*/  IADD3 R0, PT, PT, R2, -0x2, RZ ;  /* 0xfffffffe02007810 */ /* 0x000fe20007ffe0ff */
[----:B--2---:R-:W-:-:S05]  /*0080*/  IMAD R3, R3, 0x1e, R12 ;  /* 0x0000001e03037824 */ /* 0x004fca00078e020c */
[----:B------:R-:W-:-:S04]  /*0090*/  IADD3 R7, PT, PT, R3, -0x2, RZ ;  /* 0xfffffffe03077810 */ /* 0x000fc80007ffe0ff */
[----:B------:R-:W-:-:S04]  /*00a0*/  LOP3.LUT R4, R0, R7, RZ, 0xfc, !PT ;  /* 0x0000000700047212 */ /* 0x000fc800078efcff */
[----:B------:R-:W-:-:S13]  /*00b0*/  ISETP.GT.U32.AND P1, PT, R4, 0x1ff, PT ;  /* 0x000001ff0400780c */ /* 0x000fda0003f24070 */
[----:B------:R-:W0:Y:S01]  /*00c0*/  @!P1 LDC.64 R4, c[0x0][0x380] ;  /* 0x0000e000ff049b82 */ /* 0x000e220000000a00 */
[----:B------:R-:W-:-:S05]  /*00d0*/  @!P1 LEA R7, R7, R0, 0x9 ;  /* 0x0000000007079211 */ /* 0x000fca00078e48ff */
[----:B0-----:R-:W-:-:S06]  /*00e0*/  @!P1 IMAD.WIDE.U32 R4, R7, 0x4, R4 ;  /* 0x0000000407049825 */ /* 0x001fcc00078e0004 */
[----:B-1----:R-:W2:Y:S01]  /*00f0*/  @!P1 LDG.E R5, desc[UR6][R4.64] ;  /* 0x0000000604059981 */ /* 0x002ea2000c1e1900 */
[----:B------:R-:W0:Y:S01]  /*0100*/  S2UR UR5, SR_CgaCtaId ;  /* 0x00000000000579c3 */ /* 0x000e220000008800 */
[----:B------:R-:W-:Y:S01]  /*0110*/  UMOV UR4, 0x400 ;  /* 0x0000040000047882 */ /* 0x000fe20000000000 */
[----:B------:R-:W-:Y:S02]  /*0120*/  VIMNMX.U32 R0, PT, PT, R12, R9, !PT ;  /* 0x000000090c007248 */ /* 0x000fe40007fe0000 */
[----:B------:R-:W-:-:S04]  /*0130*/  ISETP.GT.U32.AND P0, PT, R2, 0x1fb, PT ;  /* 0x000001fb0200780c */ /* 0x000fc80003f04070 */
[----:B------:R-:W-:-:S04]  /*0140*/  ISETP.GT.U32.OR P0, PT, R0, 0x1d, P0 ;  /* 0x0000001d0000780c */ /* 0x000fc80000704470 */
[----:B------:R-:W-:Y:S01]  /*0150*/  ISETP.GT.OR P0, PT, R3, 0x1fb, P0 ;  /* 0x000001fb0300780c */ /* 0x000fe20000704670 */
[----:B0-----:R-:W-:-:S06]  /*0160*/  ULEA UR4, UR5, UR4, 0x18 ;  /* 0x0000000405047291 */ /* 0x001fcc000f8ec0ff */
[----:B------:R-:W-:-:S04]  /*0170*/  LEA R0, R9, UR4, 0x7 ;  /* 0x0000000409007c11 */ /* 0x000fc8000f8e38ff */
[----:B------:R-:W-:-:S05]  /*0180*/  LEA R12, R12, R0, 0x2 ;  /* 0x000000000c0c7211 */ /* 0x000fca00078e10ff */
[----:B--2---:R0:W-:Y:S04]  /*0190*/  @!P1 STS [R12], R5 ;  /* 0x000000050c009388 */ /* 0x0041e80000000800 */
[----:B------:R0:W-:Y:S01]  /*01a0*/  @P1 STS [R12], RZ ;  /* 0x000000ff0c001388 */ /* 0x0001e20000000800 */
[----:B------:R-:W-:Y:S06]  /*01b0*/  BAR.SYNC.DEFER_BLOCKING 0x0 ;  /* 0x0000000000007b1d */ /* 0x000fec0000010000 */
[----:B------:R-:W-:Y:S05]  /*01c0*/  @P0 EXIT ;  /* 0x000000000000094d */ /* 0x000fea0003800000 */
[----:B0-----:R-:W0:Y:S01]  /*01d0*/  LDC.64 R4, c[0x0][0x390] ;  /* 0x0000e400ff047b82 */ /* 0x001e220000000a00 */
[----:B------:R-:W1:Y:S04]  /*01e0*/  LDS R0, [R12] ;  /* 0x000000000c007984 */ /* 0x000e680000000800 */
[----:B------:R-:W2:Y:S04]  /*01f0*/  LDS R15, [R12+0x4] ;  /* 0x000004000c0f7984 */ /* 0x000ea80000000800 */
[----:B------:R-:W3:Y:S04]  /*0200*/  LDS R17, [R12+0x8] ;  /* 0x000008000c117984 */ /* 0x000ee80000000800 */
[----:B------:R-:W4:Y:S04]  /*0210*/  LDS R19, [R12+0x80] ;  /* 0x000080000c137984 */ /* 0x000f280000000800 */
[----:B------:R-:W5:Y:S04]  /*0220*/  LDS R21, [R12+0x84] ;  /* 0x000084000c157984 */ /* 0x000f680000000800 */
[----:B------:R-:W5:Y:S04]  /*0230*/  LDS R23, [R12+0x88] ;  /* 0x000088000c177984 */ /* 0x000f680000000800 */
[----:B0-----:R-:W1:Y:S04]  /*0240*/  LDG.E R13, desc[UR6][R4.64] ;  /* 0x00000006040d7981 */ /* 0x001e68000c1e1900 */
[----:B------:R-:W2:Y:S04]  /*0250*/  LDG.E R14, desc[UR6][R4.64+0xc] ;  /* 0x00000c06040e7981 */ /* 0x000ea8000c1e1900 */
[----:B------:R-:W3:Y:S04]  /*0260*/  LDG.E R16, desc[UR6][R4.64+0x18] ;  /* 0x0000180604107981 */ /* 0x000ee8000c1e1900 */
[----:B------:R-:W4:Y:S04]  /*0270*/  LDG.E R18, desc[UR6][R4.64+0x4] ;  /* 0x0000040604127981 */ /* 0x000f28000c1e1900 */
[----:B------:R-:W5:Y:S04]  /*0280*/  LDG.E R20, desc[UR6][R4.64+0x10] ;  /* 0x0000100604147981 */ /* 0x000f68000c1e1900 */
[----:B------:R-:W5:Y:S04]  /*0290*/  LDG.E R9, desc[UR6][R4.64+0x1c] ;  /* 0x00001c0604097981 */ /* 0x000f68000c1e1900 */
[----:B------:R-:W5:Y:S04]  /*02a0*/  LDG.E R8, desc[UR6][R4.64+0x8] ;  /* 0x0000080604087981 */ /* 0x000f68000c1e1900 */
[----:B------:R-:W5:Y:S04]  /*02b0*/  LDG.E R7, desc[UR6][R4.64+0x14] ;  /* 0x0000140604077981 */ /* 0x000f68000c1e1900 */
[----:B------:R0:W5:Y:S01]  /*02c0*/  LDG.E R6, desc[UR6][R4.64+0x20] ;  /* 0x0000200604067981 */ /* 0x000162000c1e1900 */
[----:B------:R-:W-:-:S03]  /*02d0*/  IMAD R3, R3, 0x1fe, R2 ;  /* 0x000001fe03037824 */ /* 0x000fc600078e0202 */
[----:B------:R-:W5:Y:S04]  /*02e0*/  LDS R22, [R12+0x100] ;  /* 0x000100000c167984 */ /* 0x000f680000000800 */
[----:B------:R-:W5:Y:S01]  /*02f0*/  LDS R10, [R12+0x104] ;  /* 0x000104000c0a7984 */ /* 0x000f620000000800 */
[----:B0-----:R-:W0:Y:S03]  /*0300*/  LDC.64 R4, c[0x0][0x388] ;  /* 0x0000e200ff047b82 */ /* 0x001e260000000a00 */
[----:B------:R-:W5:Y:S01]  /*0310*/  LDS R11, [R12+0x108] ;  /* 0x000108000c0b7984 */ /* 0x000f620000000800 */
[----:B0-----:R-:W-:-:S04]  /*0320*/  IMAD.WIDE R4, R3, 0x4, R4 ;  /* 0x0000000403047825 */ /* 0x001fc800078e0204 */
[----:B-1----:R-:W-:-:S04]  /*0330*/  FFMA R0, R0, R13, RZ ;  /* 0x0000000d00007223 */ /* 0x002fc800000000ff */
[----:B--2---:R-:W-:-:S04]  /*0340*/  FFMA R0, R15, R14, R0 ;  /* 0x0000000e0f007223 */ /* 0x004fc80000000000 */
[----:B---3--:R-:W-:-:S04]  /*0350*/  FFMA R0, R17, R16, R0 ;  /* 0x0000001011007223 */ /* 0x008fc80000000000 */
[----:B----4-:R-:W-:-:S04]  /*0360*/  FFMA R0, R19, R18, R0 ;  /* 0x0000001213007223 */ /* 0x010fc80000000000 */
[----:B-----5:R-:W-:-:S04]  /*0370*/  FFMA R0, R21, R20, R0 ;  /* 0x0000001415007223 */ /* 0x020fc80000000000 */
[----:B------:R-:W-:-:S04]  /*0380*/  FFMA R9, R23, R9, R0 ;  /* 0x0000000917097223 */ /* 0x000fc80000000000 */
[----:B------:R-:W-:-:S04]  /*0390*/  FFMA R9, R22, R8, R9 ;  /* 0x0000000816097223 */ /* 0x000fc80000000009 */
[----:B------:R-:W-:-:S04]  /*03a0*/  FFMA R10, R10, R7, R9 ;  /* 0x000000070a0a7223 */ /* 0x000fc80000000009 */
[----:B------:R-:W-:-:S05]  /*03b0*/  FFMA R11, R11, R6, R10 ;  /* 0x000000060b0b7223 */ /* 0x000fca000000000a */
[----:B------:R-:W-:Y:S01]  /*03c0*/  STG.E desc[UR6][R4.64], R11 ;  /* 0x0000000b04007986 */ /* 0x000fe2000c101906 */
[----:B------:R-:W-:Y:S05]  /*03d0*/  EXIT ;  /* 0x000000000000794d */ /* 0x000fea0003800000 */
.L_x_0:
[----:B------:R-:W-:-:S00]  /*03e0*/  BRA `(.L_x_0) ;  /* 0xfffffffc00fc7947 */ /* 0x000fc0000383ffff */
[----:B------:R-:W-:-:S00]  /*03f0*/  NOP ;  /* 0x0000000000007918 */ /* 0x000fc00000000000 */
        /* <DEDUP_REMOVED lines=8> */
.L_x_1:


//--------------------- .nv.shared._Z11ConvolutionPfS_S_iiiiii --------------------------
	.section	.nv.shared._Z11ConvolutionPfS_S_iiiiii,"aw",@nobits
	.sectionflags	@""
	.align	4
.nv.shared._Z11ConvolutionPfS_S_iiiiii:
	.zero		5120


//--------------------- .nv.shared.reserved.0     --------------------------
	.section	.nv.shared.reserved.0,"aw",@nobits
	.weak		__nv_reservedSMEM_offset_0_alias
	.size		__nv_reservedSMEM_offset_0_alias, 0, 64
	.other		__nv_reservedSMEM_offset_0_alias,@"STO_CUDA_RESERVED_SHARED STV_DEFAULT"
__nv_reservedSMEM_offset_0_alias:
	.zero		0
	.zero		64


//--------------------- .nv.constant0._Z11ConvolutionPfS_S_iiiiii --------------------------
	.section	.nv.constant0._Z11ConvolutionPfS_S_iiiiii,"a",@progbits
	.sectionflags	@""
	.align	4
.nv.constant0._Z11ConvolutionPfS_S_iiiiii:
	.zero		944


//--------------------- SYMBOLS --------------------------

	.type		.nv.reservedSmem.offset0,@object
	.size		.nv.reservedSmem.offset0,0x4
	.type		.nv.reservedSmem.cap,@object
	.size		.nv.reservedSmem.cap,0x4
